//
// Generated by NVIDIA NVVM Compiler
//
// Compiler Build ID: CL-36424714
// Cuda compilation tools, release 13.0, V13.0.88
// Based on NVVM 20.0.0
//

.version 9.0
.target sm_100
.address_size 64

	// .globl	_Z15histogramKernelPKcjPjii
.extern .shared .align 16 .b8 s_hist[];

.visible .entry _Z15histogramKernelPKcjPjii(
	.param .u64 .ptr .align 1 _Z15histogramKernelPKcjPjii_param_0,
	.param .u32 _Z15histogramKernelPKcjPjii_param_1,
	.param .u64 .ptr .align 1 _Z15histogramKernelPKcjPjii_param_2,
	.param .u32 _Z15histogramKernelPKcjPjii_param_3,
	.param .u32 _Z15histogramKernelPKcjPjii_param_4
)
{
	.reg .pred 	%p<70>;
	.reg .b32 	%r<248>;
	.reg .b64 	%rd<9>;

	ld.param.u64 	%rd4, [_Z15histogramKernelPKcjPjii_param_0];
	ld.param.u32 	%r34, [_Z15histogramKernelPKcjPjii_param_1];
	ld.param.u64 	%rd5, [_Z15histogramKernelPKcjPjii_param_2];
	ld.param.u32 	%r35, [_Z15histogramKernelPKcjPjii_param_3];
	ld.param.u32 	%r36, [_Z15histogramKernelPKcjPjii_param_4];
	sub.s32 	%r1, %r36, %r35;
	and.b32  	%r2, %r1, 1;
	add.s32 	%r37, %r1, %r2;
	add.s32 	%r3, %r37, 1;
	shl.b32 	%r4, %r3, 5;
	mov.u32 	%r247, %tid.x;
	setp.ge.s32 	%p1, %r247, %r4;
	@%p1 bra 	$L__BB0_3;
	mov.u32 	%r6, %ntid.x;
	mov.u32 	%r245, %r247;
$L__BB0_2:
	shl.b32 	%r38, %r245, 2;
	mov.u32 	%r39, s_hist;
	add.s32 	%r40, %r39, %r38;
	mov.b32 	%r41, 0;
	st.shared.u32 	[%r40], %r41;
	add.s32 	%r245, %r245, %r6;
	setp.lt.s32 	%p2, %r245, %r4;
	@%p2 bra 	$L__BB0_2;
$L__BB0_3:
	bar.sync 	0;
	mov.u32 	%r42, %ctaid.x;
	mov.u32 	%r9, %ntid.x;
	mad.lo.s32 	%r43, %r42, %r9, %r247;
	shl.b32 	%r246, %r43, 4;
	setp.ge.u32 	%p3, %r246, %r34;
	@%p3 bra 	$L__BB0_53;
	and.b32  	%r44, %r247, 31;
	mul.lo.s32 	%r45, %r3, %r44;
	sub.s32 	%r11, %r45, %r35;
	cvta.to.global.u64 	%rd1, %rd4;
	mov.u32 	%r46, %nctaid.x;
	mul.lo.s32 	%r47, %r46, %r9;
	shl.b32 	%r12, %r47, 4;
$L__BB0_5:
	cvt.s64.s32 	%rd6, %r246;
	add.s64 	%rd2, %rd1, %rd6;
	ld.global.s8 	%r14, [%rd2];
	setp.gt.s32 	%p4, %r35, %r14;
	setp.lt.s32 	%p5, %r36, %r14;
	or.pred  	%p6, %p4, %p5;
	@%p6 bra 	$L__BB0_7;
	add.s32 	%r48, %r11, %r14;
	shl.b32 	%r49, %r48, 2;
	mov.u32 	%r50, s_hist;
	add.s32 	%r51, %r50, %r49;
	atom.shared.add.u32 	%r52, [%r51], 1;
$L__BB0_7:
	add.s32 	%r53, %r246, 1;
	setp.ge.u32 	%p7, %r53, %r34;
	@%p7 bra 	$L__BB0_52;
	ld.global.s8 	%r15, [%rd2+1];
	setp.gt.s32 	%p8, %r35, %r15;
	setp.lt.s32 	%p9, %r36, %r15;
	or.pred  	%p10, %p8, %p9;
	@%p10 bra 	$L__BB0_10;
	add.s32 	%r54, %r11, %r15;
	shl.b32 	%r55, %r54, 2;
	mov.u32 	%r56, s_hist;
	add.s32 	%r57, %r56, %r55;
	atom.shared.add.u32 	%r58, [%r57], 1;
$L__BB0_10:
	add.s32 	%r59, %r246, 2;
	setp.ge.u32 	%p11, %r59, %r34;
	@%p11 bra 	$L__BB0_52;
	ld.global.s8 	%r16, [%rd2+2];
	setp.gt.s32 	%p12, %r35, %r16;
	setp.lt.s32 	%p13, %r36, %r16;
	or.pred  	%p14, %p12, %p13;
	@%p14 bra 	$L__BB0_13;
	add.s32 	%r60, %r11, %r16;
	shl.b32 	%r61, %r60, 2;
	mov.u32 	%r62, s_hist;
	add.s32 	%r63, %r62, %r61;
	atom.shared.add.u32 	%r64, [%r63], 1;
$L__BB0_13:
	add.s32 	%r65, %r246, 3;
	setp.ge.u32 	%p15, %r65, %r34;
	@%p15 bra 	$L__BB0_52;
	ld.global.s8 	%r17, [%rd2+3];
	setp.gt.s32 	%p16, %r35, %r17;
	setp.lt.s32 	%p17, %r36, %r17;
	or.pred  	%p18, %p16, %p17;
	@%p18 bra 	$L__BB0_16;
	add.s32 	%r66, %r11, %r17;
	shl.b32 	%r67, %r66, 2;
	mov.u32 	%r68, s_hist;
	add.s32 	%r69, %r68, %r67;
	atom.shared.add.u32 	%r70, [%r69], 1;
$L__BB0_16:
	add.s32 	%r71, %r246, 4;
	setp.ge.u32 	%p19, %r71, %r34;
	@%p19 bra 	$L__BB0_52;
	ld.global.s8 	%r18, [%rd2+4];
	setp.gt.s32 	%p20, %r35, %r18;
	setp.lt.s32 	%p21, %r36, %r18;
	or.pred  	%p22, %p20, %p21;
	@%p22 bra 	$L__BB0_19;
	add.s32 	%r72, %r11, %r18;
	shl.b32 	%r73, %r72, 2;
	mov.u32 	%r74, s_hist;
	add.s32 	%r75, %r74, %r73;
	atom.shared.add.u32 	%r76, [%r75], 1;
$L__BB0_19:
	add.s32 	%r77, %r246, 5;
	setp.ge.u32 	%p23, %r77, %r34;
	@%p23 bra 	$L__BB0_52;
	ld.global.s8 	%r19, [%rd2+5];
	setp.gt.s32 	%p24, %r35, %r19;
	setp.lt.s32 	%p25, %r36, %r19;
	or.pred  	%p26, %p24, %p25;
	@%p26 bra 	$L__BB0_22;
	add.s32 	%r78, %r11, %r19;
	shl.b32 	%r79, %r78, 2;
	mov.u32 	%r80, s_hist;
	add.s32 	%r81, %r80, %r79;
	atom.shared.add.u32 	%r82, [%r81], 1;
$L__BB0_22:
	add.s32 	%r83, %r246, 6;
	setp.ge.u32 	%p27, %r83, %r34;
	@%p27 bra 	$L__BB0_52;
	ld.global.s8 	%r20, [%rd2+6];
	setp.gt.s32 	%p28, %r35, %r20;
	setp.lt.s32 	%p29, %r36, %r20;
	or.pred  	%p30, %p28, %p29;
	@%p30 bra 	$L__BB0_25;
	add.s32 	%r84, %r11, %r20;
	shl.b32 	%r85, %r84, 2;
	mov.u32 	%r86, s_hist;
	add.s32 	%r87, %r86, %r85;
	atom.shared.add.u32 	%r88, [%r87], 1;
$L__BB0_25:
	add.s32 	%r89, %r246, 7;
	setp.ge.u32 	%p31, %r89, %r34;
	@%p31 bra 	$L__BB0_52;
	ld.global.s8 	%r21, [%rd2+7];
	setp.gt.s32 	%p32, %r35, %r21;
	setp.lt.s32 	%p33, %r36, %r21;
	or.pred  	%p34, %p32, %p33;
	@%p34 bra 	$L__BB0_28;
	add.s32 	%r90, %r11, %r21;
	shl.b32 	%r91, %r90, 2;
	mov.u32 	%r92, s_hist;
	add.s32 	%r93, %r92, %r91;
	atom.shared.add.u32 	%r94, [%r93], 1;
$L__BB0_28:
	add.s32 	%r95, %r246, 8;
	setp.ge.u32 	%p35, %r95, %r34;
	@%p35 bra 	$L__BB0_52;
	ld.global.s8 	%r22, [%rd2+8];
	setp.gt.s32 	%p36, %r35, %r22;
	setp.lt.s32 	%p37, %r36, %r22;
	or.pred  	%p38, %p36, %p37;
	@%p38 bra 	$L__BB0_31;
	add.s32 	%r96, %r11, %r22;
	shl.b32 	%r97, %r96, 2;
	mov.u32 	%r98, s_hist;
	add.s32 	%r99, %r98, %r97;
	atom.shared.add.u32 	%r100, [%r99], 1;
$L__BB0_31:
	add.s32 	%r101, %r246, 9;
	setp.ge.u32 	%p39, %r101, %r34;
	@%p39 bra 	$L__BB0_52;
	ld.global.s8 	%r23, [%rd2+9];
	setp.gt.s32 	%p40, %r35, %r23;
	setp.lt.s32 	%p41, %r36, %r23;
	or.pred  	%p42, %p40, %p41;
	@%p42 bra 	$L__BB0_34;
	add.s32 	%r102, %r11, %r23;
	shl.b32 	%r103, %r102, 2;
	mov.u32 	%r104, s_hist;
	add.s32 	%r105, %r104, %r103;
	atom.shared.add.u32 	%r106, [%r105], 1;
$L__BB0_34:
	add.s32 	%r107, %r246, 10;
	setp.ge.u32 	%p43, %r107, %r34;
	@%p43 bra 	$L__BB0_52;
	ld.global.s8 	%r24, [%rd2+10];
	setp.gt.s32 	%p44, %r35, %r24;
	setp.lt.s32 	%p45, %r36, %r24;
	or.pred  	%p46, %p44, %p45;
	@%p46 bra 	$L__BB0_37;
	add.s32 	%r108, %r11, %r24;
	shl.b32 	%r109, %r108, 2;
	mov.u32 	%r110, s_hist;
	add.s32 	%r111, %r110, %r109;
	atom.shared.add.u32 	%r112, [%r111], 1;
$L__BB0_37:
	add.s32 	%r113, %r246, 11;
	setp.ge.u32 	%p47, %r113, %r34;
	@%p47 bra 	$L__BB0_52;
	ld.global.s8 	%r25, [%rd2+11];
	setp.gt.s32 	%p48, %r35, %r25;
	setp.lt.s32 	%p49, %r36, %r25;
	or.pred  	%p50, %p48, %p49;
	@%p50 bra 	$L__BB0_40;
	add.s32 	%r114, %r11, %r25;
	shl.b32 	%r115, %r114, 2;
	mov.u32 	%r116, s_hist;
	add.s32 	%r117, %r116, %r115;
	atom.shared.add.u32 	%r118, [%r117], 1;
$L__BB0_40:
	add.s32 	%r119, %r246, 12;
	setp.ge.u32 	%p51, %r119, %r34;
	@%p51 bra 	$L__BB0_52;
	ld.global.s8 	%r26, [%rd2+12];
	setp.gt.s32 	%p52, %r35, %r26;
	setp.lt.s32 	%p53, %r36, %r26;
	or.pred  	%p54, %p52, %p53;
	@%p54 bra 	$L__BB0_43;
	add.s32 	%r120, %r11, %r26;
	shl.b32 	%r121, %r120, 2;
	mov.u32 	%r122, s_hist;
	add.s32 	%r123, %r122, %r121;
	atom.shared.add.u32 	%r124, [%r123], 1;
$L__BB0_43:
	add.s32 	%r125, %r246, 13;
	setp.ge.u32 	%p55, %r125, %r34;
	@%p55 bra 	$L__BB0_52;
	ld.global.s8 	%r27, [%rd2+13];
	setp.gt.s32 	%p56, %r35, %r27;
	setp.lt.s32 	%p57, %r36, %r27;
	or.pred  	%p58, %p56, %p57;
	@%p58 bra 	$L__BB0_46;
	add.s32 	%r126, %r11, %r27;
	shl.b32 	%r127, %r126, 2;
	mov.u32 	%r128, s_hist;
	add.s32 	%r129, %r128, %r127;
	atom.shared.add.u32 	%r130, [%r129], 1;
$L__BB0_46:
	add.s32 	%r131, %r246, 14;
	setp.ge.u32 	%p59, %r131, %r34;
	@%p59 bra 	$L__BB0_52;
	ld.global.s8 	%r28, [%rd2+14];
	setp.gt.s32 	%p60, %r35, %r28;
	setp.lt.s32 	%p61, %r36, %r28;
	or.pred  	%p62, %p60, %p61;
	@%p62 bra 	$L__BB0_49;
	add.s32 	%r132, %r11, %r28;
	shl.b32 	%r133, %r132, 2;
	mov.u32 	%r134, s_hist;
	add.s32 	%r135, %r134, %r133;
	atom.shared.add.u32 	%r136, [%r135], 1;
$L__BB0_49:
	add.s32 	%r137, %r246, 15;
	setp.ge.u32 	%p63, %r137, %r34;
	@%p63 bra 	$L__BB0_52;
	ld.global.s8 	%r29, [%rd2+15];
	setp.gt.s32 	%p64, %r35, %r29;
	setp.lt.s32 	%p65, %r36, %r29;
	or.pred  	%p66, %p64, %p65;
	@%p66 bra 	$L__BB0_52;
	add.s32 	%r138, %r11, %r29;
	shl.b32 	%r139, %r138, 2;
	mov.u32 	%r140, s_hist;
	add.s32 	%r141, %r140, %r139;
	atom.shared.add.u32 	%r142, [%r141], 1;
$L__BB0_52:
	add.s32 	%r246, %r246, %r12;
	setp.lt.u32 	%p67, %r246, %r34;
	@%p67 bra 	$L__BB0_5;
$L__BB0_53:
	bar.sync 	0;
	setp.gt.s32 	%p68, %r247, %r1;
	@%p68 bra 	$L__BB0_56;
	shl.b32 	%r31, %r3, 1;
	cvta.to.global.u64 	%rd3, %rd5;
	mov.u32 	%r144, s_hist;
	shl.b32 	%r148, %r37, 2;
	shl.b32 	%r152, %r31, 2;
$L__BB0_55:
	shl.b32 	%r143, %r247, 2;
	add.s32 	%r145, %r144, %r143;
	ld.shared.u32 	%r146, [%r145];
	add.s32 	%r149, %r145, %r148;
	ld.shared.u32 	%r150, [%r149+4];
	add.s32 	%r151, %r150, %r146;
	add.s32 	%r153, %r145, %r152;
	ld.shared.u32 	%r154, [%r153];
	add.s32 	%r155, %r154, %r151;
	shl.b32 	%r156, %r3, 2;
	add.s32 	%r157, %r153, %r156;
	ld.shared.u32 	%r158, [%r157];
	add.s32 	%r159, %r158, %r155;
	add.s32 	%r160, %r157, %r156;
	ld.shared.u32 	%r161, [%r160];
	add.s32 	%r162, %r161, %r159;
	add.s32 	%r163, %r160, %r156;
	ld.shared.u32 	%r164, [%r163];
	add.s32 	%r165, %r164, %r162;
	add.s32 	%r166, %r163, %r156;
	ld.shared.u32 	%r167, [%r166];
	add.s32 	%r168, %r167, %r165;
	add.s32 	%r169, %r166, %r156;
	ld.shared.u32 	%r170, [%r169];
	add.s32 	%r171, %r170, %r168;
	add.s32 	%r172, %r169, %r156;
	ld.shared.u32 	%r173, [%r172];
	add.s32 	%r174, %r173, %r171;
	add.s32 	%r175, %r172, %r156;
	ld.shared.u32 	%r176, [%r175];
	add.s32 	%r177, %r176, %r174;
	add.s32 	%r178, %r175, %r156;
	ld.shared.u32 	%r179, [%r178];
	add.s32 	%r180, %r179, %r177;
	add.s32 	%r181, %r178, %r156;
	ld.shared.u32 	%r182, [%r181];
	add.s32 	%r183, %r182, %r180;
	add.s32 	%r184, %r181, %r156;
	ld.shared.u32 	%r185, [%r184];
	add.s32 	%r186, %r185, %r183;
	add.s32 	%r187, %r184, %r156;
	ld.shared.u32 	%r188, [%r187];
	add.s32 	%r189, %r188, %r186;
	add.s32 	%r190, %r187, %r156;
	ld.shared.u32 	%r191, [%r190];
	add.s32 	%r192, %r191, %r189;
	add.s32 	%r193, %r190, %r156;
	ld.shared.u32 	%r194, [%r193];
	add.s32 	%r195, %r194, %r192;
	add.s32 	%r196, %r193, %r156;
	ld.shared.u32 	%r197, [%r196];
	add.s32 	%r198, %r197, %r195;
	add.s32 	%r199, %r196, %r156;
	ld.shared.u32 	%r200, [%r199];
	add.s32 	%r201, %r200, %r198;
	add.s32 	%r202, %r199, %r156;
	ld.shared.u32 	%r203, [%r202];
	add.s32 	%r204, %r203, %r201;
	add.s32 	%r205, %r202, %r156;
	ld.shared.u32 	%r206, [%r205];
	add.s32 	%r207, %r206, %r204;
	add.s32 	%r208, %r205, %r156;
	ld.shared.u32 	%r209, [%r208];
	add.s32 	%r210, %r209, %r207;
	add.s32 	%r211, %r208, %r156;
	ld.shared.u32 	%r212, [%r211];
	add.s32 	%r213, %r212, %r210;
	add.s32 	%r214, %r211, %r156;
	ld.shared.u32 	%r215, [%r214];
	add.s32 	%r216, %r215, %r213;
	add.s32 	%r217, %r214, %r156;
	ld.shared.u32 	%r218, [%r217];
	add.s32 	%r219, %r218, %r216;
	add.s32 	%r220, %r217, %r156;
	ld.shared.u32 	%r221, [%r220];
	add.s32 	%r222, %r221, %r219;
	add.s32 	%r223, %r220, %r156;
	ld.shared.u32 	%r224, [%r223];
	add.s32 	%r225, %r224, %r222;
	add.s32 	%r226, %r223, %r156;
	ld.shared.u32 	%r227, [%r226];
	add.s32 	%r228, %r227, %r225;
	add.s32 	%r229, %r226, %r156;
	ld.shared.u32 	%r230, [%r229];
	add.s32 	%r231, %r230, %r228;
	add.s32 	%r232, %r229, %r156;
	ld.shared.u32 	%r233, [%r232];
	add.s32 	%r234, %r233, %r231;
	add.s32 	%r235, %r232, %r156;
	ld.shared.u32 	%r236, [%r235];
	add.s32 	%r237, %r236, %r234;
	add.s32 	%r238, %r235, %r156;
	ld.shared.u32 	%r239, [%r238];
	add.s32 	%r240, %r239, %r237;
	add.s32 	%r241, %r238, %r156;
	ld.shared.u32 	%r242, [%r241];
	add.s32 	%r243, %r242, %r240;
	mul.wide.s32 	%rd7, %r247, 4;
	add.s64 	%rd8, %rd3, %rd7;
	atom.global.add.u32 	%r244, [%rd8], %r243;
	add.s32 	%r247, %r247, %r9;
	setp.le.s32 	%p69, %r247, %r1;
	@%p69 bra 	$L__BB0_55;
$L__BB0_56:
	ret;

}


// ===== COMPILED SASS (sm_100) =====

	.target	sm_100

	.elftype	@"ET_EXEC"


//--------------------- .note.nv.tkinfo           --------------------------
	.section	.note.nv.tkinfo,"",@"SHT_NOTE"
	.sectionflags	@"SHF_NOTE_NV_TKINFO"
	.tkinfo
        /*0018*/ 	.word	0x00000002
        /*0030*/ 	.string	""
        /*0030*/ 	.string	"ptxas"
        /*0030*/ 	.string	"Cuda compilation tools, release 13.0, V13.0.88"
        /*0030*/ 	.string	"Build cuda_13.0.r13.0/compiler.36424714_0"
        /*0030*/ 	.string	"-arch sm_100 -m 64 "



//--------------------- .note.nv.cuinfo           --------------------------
	.section	.note.nv.cuinfo,"",@"SHT_NOTE"
	.sectionflags	@"SHF_NOTE_NV_CUINFO"
        /*0018*/ 	.short	0x0002
        /*001a*/ 	.short	0x0064
        /*001c*/ 	.short	0x0082
	.zero		2


//--------------------- .nv.info                  --------------------------
	.section	.nv.info,"",@"SHT_CUDA_INFO"
	.align	4


	//----- nvinfo : EIATTR_REGCOUNT
	.align		4
        /*0000*/ 	.byte	0x04, 0x2f
        /*0002*/ 	.short	(.L_1 - .L_0)
	.align		4
.L_0:
        /*0004*/ 	.word	index@(_Z15histogramKernelPKcjPjii)
        /*0008*/ 	.word	0x0000001e


	//----- nvinfo : EIATTR_FRAME_SIZE
	.align		4
.L_1:
        /*000c*/ 	.byte	0x04, 0x11
        /*000e*/ 	.short	(.L_3 - .L_2)
	.align		4
.L_2:
        /*0010*/ 	.word	index@(_Z15histogramKernelPKcjPjii)
        /*0014*/ 	.word	0x00000000


	//----- nvinfo : EIATTR_MIN_STACK_SIZE
	.align		4
.L_3:
        /*0018*/ 	.byte	0x04, 0x12
        /*001a*/ 	.short	(.L_5 - .L_4)
	.align		4
.L_4:
        /*001c*/ 	.word	index@(_Z15histogramKernelPKcjPjii)
        /*0020*/ 	.word	0x00000000
.L_5:


//--------------------- .nv.compat                --------------------------
	.section	.nv.compat,"",@"SHT_CUDA_COMPAT_INFO"
	.align	4
        /*0000*/ 	.byte	0x02, 0x09, 0x00, 0x00, 0x02, 0x02, 0x01, 0x00, 0x02, 0x05, 0x05, 0x00, 0x03, 0x07, 0x01, 0x01
        /*0010*/ 	.byte	0x02, 0x03, 0x00, 0x00, 0x02, 0x06, 0x01, 0x00, 0x04, 0x0b, 0x08, 0x00, 0x09, 0x00, 0x00, 0x00
        /*0020*/ 	.byte	0x00, 0x00, 0x00, 0x00


//--------------------- .nv.info._Z15histogramKernelPKcjPjii --------------------------
	.section	.nv.info._Z15histogramKernelPKcjPjii,"",@"SHT_CUDA_INFO"
	.sectionflags	@""
	.align	4


	//----- nvinfo : EIATTR_CUDA_API_VERSION
	.align		4
        /*0000*/ 	.byte	0x04, 0x37
        /*0002*/ 	.short	(.L_7 - .L_6)
.L_6:
        /*0004*/ 	.word	0x00000082


	//----- nvinfo : EIATTR_KPARAM_INFO
	.align		4
.L_7:
        /*0008*/ 	.byte	0x04, 0x17
        /*000a*/ 	.short	(.L_9 - .L_8)
.L_8:
        /*000c*/ 	.word	0x00000000
        /*0010*/ 	.short	0x0004
        /*0012*/ 	.short	0x001c
        /*0014*/ 	.byte	0x00, 0xf0, 0x11, 0x00


	//----- nvinfo : EIATTR_KPARAM_INFO
	.align		4
.L_9:
        /*0018*/ 	.byte	0x04, 0x17
        /*001a*/ 	.short	(.L_11 - .L_10)
.L_10:
        /*001c*/ 	.word	0x00000000
        /*0020*/ 	.short	0x0003
        /*0022*/ 	.short	0x0018
        /*0024*/ 	.byte	0x00, 0xf0, 0x11, 0x00


	//----- nvinfo : EIATTR_KPARAM_INFO
	.align		4
.L_11:
        /*0028*/ 	.byte	0x04, 0x17
        /*002a*/ 	.short	(.L_13 - .L_12)
.L_12:
        /*002c*/ 	.word	0x00000000
        /*0030*/ 	.short	0x0002
        /*0032*/ 	.short	0x0010
        /*0034*/ 	.byte	0x00, 0xf5, 0x21, 0x00


	//----- nvinfo : EIATTR_KPARAM_INFO
	.align		4
.L_13:
        /*0038*/ 	.byte	0x04, 0x17
        /*003a*/ 	.short	(.L_15 - .L_14)
.L_14:
        /*003c*/ 	.word	0x00000000
        /*0040*/ 	.short	0x0001
        /*0042*/ 	.short	0x0008
        /*0044*/ 	.byte	0x00, 0xf0, 0x11, 0x00


	//----- nvinfo : EIATTR_KPARAM_INFO
	.align		4
.L_15:
        /*0048*/ 	.byte	0x04, 0x17
        /*004a*/ 	.short	(.L_17 - .L_16)
.L_16:
        /*004c*/ 	.word	0x00000000
        /*0050*/ 	.short	0x0000
        /*0052*/ 	.short	0x0000
        /*0054*/ 	.byte	0x00, 0xf5, 0x21, 0x00


	//----- nvinfo : EIATTR_SPARSE_MMA_MASK
	.align		4
.L_17:
        /*0058*/ 	.byte	0x03, 0x50
        /*005a*/ 	.short	0x0000


	//----- nvinfo : EIATTR_MAXREG_COUNT
	.align		4
        /*005c*/ 	.byte	0x03, 0x1b
        /*005e*/ 	.short	0x00ff


	//----- nvinfo : EIATTR_NUM_BARRIERS
	.align		4
        /*0060*/ 	.byte	0x02, 0x4c
        /*0062*/ 	.byte	0x01
	.zero		1


	//----- nvinfo : EIATTR_MERCURY_ISA_VERSION
	.align		4
        /*0064*/ 	.byte	0x03, 0x5f
        /*0066*/ 	.short	0x0101


	//----- nvinfo : EIATTR_VRC_CTA_INIT_COUNT
	.align		4
        /*0068*/ 	.byte	0x02, 0x4a
	.zero		1
	.zero		1


	//----- nvinfo : EIATTR_EXIT_INSTR_OFFSETS
	.align		4
        /*006c*/ 	.byte	0x04, 0x1c
        /*006e*/ 	.short	(.L_19 - .L_18)


	//   ....[0]....
.L_18:
        /*0070*/ 	.word	0x000011c0


	//   ....[1]....
        /*0074*/ 	.word	0x00001930


	//----- nvinfo : EIATTR_CRS_STACK_SIZE
	.align		4
.L_19:
        /*0078*/ 	.byte	0x04, 0x1e
        /*007a*/ 	.short	(.L_21 - .L_20)
.L_20:
        /*007c*/ 	.word	0x00000000


	//----- nvinfo : EIATTR_CBANK_PARAM_SIZE
	.align		4
.L_21:
        /*0080*/ 	.byte	0x03, 0x19
        /*0082*/ 	.short	0x0020


	//----- nvinfo : EIATTR_PARAM_CBANK
	.align		4
        /*0084*/ 	.byte	0x04, 0x0a
        /*0086*/ 	.short	(.L_23 - .L_22)
	.align		4
.L_22:
        /*0088*/ 	.word	index@(.nv.constant0._Z15histogramKernelPKcjPjii)
        /*008c*/ 	.short	0x0380
        /*008e*/ 	.short	0x0020


	//----- nvinfo : EIATTR_SW_WAR
	.align		4
.L_23:
        /*0090*/ 	.byte	0x04, 0x36
        /*0092*/ 	.short	(.L_25 - .L_24)
.L_24:
        /*0094*/ 	.word	0x00000008
.L_25:


//--------------------- .nv.callgraph             --------------------------
	.section	.nv.callgraph,"",@"SHT_CUDA_CALLGRAPH"
	.align	4
	.sectionentsize	8
	.align		4
        /*0000*/ 	.word	0x00000000
	.align		4
        /*0004*/ 	.word	0xffffffff
	.align		4
        /*0008*/ 	.word	0x00000000
	.align		4
        /*000c*/ 	.word	0xfffffffe
	.align		4
        /*0010*/ 	.word	0x00000000
	.align		4
        /*0014*/ 	.word	0xfffffffd
	.align		4
        /*0018*/ 	.word	0x00000000
	.align		4
        /*001c*/ 	.word	0xfffffffc


//--------------------- .text._Z15histogramKernelPKcjPjii --------------------------
	.section	.text._Z15histogramKernelPKcjPjii,"ax",@progbits
	.align	128
        .global         _Z15histogramKernelPKcjPjii
        .type           _Z15histogramKernelPKcjPjii,@function
        .size           _Z15histogramKernelPKcjPjii,(.L_x_40 - _Z15histogramKernelPKcjPjii)
        .other          _Z15histogramKernelPKcjPjii,@"STO_CUDA_ENTRY STV_DEFAULT"
_Z15histogramKernelPKcjPjii:
.text._Z15histogramKernelPKcjPjii:
[----:B------:R-:W-:Y:S08]  /*0000*/  LDC R1, c[0x0][0x37c] ;  /* 0x0000df00ff017b82 */ /* 0x000ff00000000800 */
[----:B------:R-:W0:Y:S01]  /*0010*/  LDC.64 R2, c[0x0][0x398] ;  /* 0x0000e600ff027b82 */ /* 0x000e220000000a00 */
[----:B------:R-:W1:Y:S01]  /*0020*/  S2R R5, SR_TID.X ;  /* 0x0000000000057919 */ /* 0x000e620000002100 */
[----:B------:R-:W-:Y:S01]  /*0030*/  BSSY.RECONVERGENT B0, `(.L_x_0) ;  /* 0x0000012000007945 */ /* 0x000fe20003800200 */
[----:B0-----:R-:W-:-:S05]  /*0040*/  IMAD.IADD R0, R3, 0x1, -R2 ;  /* 0x0000000103007824 */ /* 0x001fca00078e0a02 */
[----:B------:R-:W-:-:S05]  /*0050*/  LOP3.LUT R3, R0, 0x1, RZ, 0xc0, !PT ;  /* 0x0000000100037812 */ /* 0x000fca00078ec0ff */
[----:B------:R-:W-:-:S04]  /*0060*/  IMAD.IADD R4, R0, 0x1, R3 ;  /* 0x0000000100047824 */ /* 0x000fc800078e0203 */
[----:B------:R-:W-:-:S04]  /*0070*/  VIADD R7, R4, 0x1 ;  /* 0x0000000104077836 */ /* 0x000fc80000000000 */
[----:B------:R-:W-:-:S05]  /*0080*/  IMAD.SHL.U32 R6, R7, 0x20, RZ ;  /* 0x0000002007067824 */ /* 0x000fca00078e00ff */
[----:B-1----:R-:W-:-:S13]  /*0090*/  ISETP.GE.AND P0, PT, R5, R6, PT ;  /* 0x000000060500720c */ /* 0x002fda0003f06270 */
[----:B------:R-:W-:Y:S05]  /*00a0*/  @P0 BRA `(.L_x_1) ;  /* 0x0000000000280947 */ /* 0x000fea0003800000 */
[----:B------:R-:W0:Y:S01]  /*00b0*/  S2R R9, SR_CgaCtaId ;  /* 0x0000000000097919 */ /* 0x000e220000008800 */
[----:B------:R-:W1:Y:S01]  /*00c0*/  LDC R10, c[0x0][0x360] ;  /* 0x0000d800ff0a7b82 */ /* 0x000e620000000800 */
[----:B------:R-:W-:Y:S01]  /*00d0*/  MOV R8, 0x400 ;  /* 0x0000040000087802 */ /* 0x000fe20000000f00 */
[----:B------:R-:W-:-:S03]  /*00e0*/  IMAD.MOV.U32 R3, RZ, RZ, R5 ;  /* 0x000000ffff037224 */ /* 0x000fc600078e0005 */
[----:B0-----:R-:W-:-:S07]  /*00f0*/  LEA R8, R9, R8, 0x18 ;  /* 0x0000000809087211 */ /* 0x001fce00078ec0ff */
.L_x_2:
[----:B------:R-:W-:Y:S02]  /*0100*/  IMAD R9, R3, 0x4, R8 ;  /* 0x0000000403097824 */ /* 0x000fe400078e0208 */
[----:B-1----:R-:W-:-:S03]  /*0110*/  IMAD.IADD R3, R10, 0x1, R3 ;  /* 0x000000010a037824 */ /* 0x002fc600078e0203 */
[----:B------:R0:W-:Y:S02]  /*0120*/  STS [R9], RZ ;  /* 0x000000ff09007388 */ /* 0x0001e40000000800 */
[----:B------:R-:W-:-:S13]  /*0130*/  ISETP.GE.AND P0, PT, R3, R6, PT ;  /* 0x000000060300720c */ /* 0x000fda0003f06270 */
[----:B0-----:R-:W-:Y:S05]  /*0140*/  @!P0 BRA `(.L_x_2) ;  /* 0xfffffffc00ec8947 */ /* 0x001fea000383ffff */
.L_x_1:
[----:B------:R-:W-:Y:S05]  /*0150*/  BSYNC.RECONVERGENT B0 ;  /* 0x0000000000007941 */ /* 0x000fea0003800200 */
.L_x_0:
[----:B------:R-:W0:Y:S01]  /*0160*/  S2UR UR4, SR_CTAID.X ;  /* 0x00000000000479c3 */ /* 0x000e220000002500 */
[----:B------:R-:W1:Y:S01]  /*0170*/  LDCU UR5, c[0x0][0x388] ;  /* 0x00007100ff0577ac */ /* 0x000e620008000800 */
[----:B------:R-:W-:Y:S01]  /*0180*/  BSSY.RECONVERGENT B0, `(.L_x_3) ;  /* 0x0000101000007945 */ /* 0x000fe20003800200 */
[----:B------:R-:W2:Y:S05]  /*0190*/  LDCU.64 UR6, c[0x0][0x358] ;  /* 0x00006b00ff0677ac */ /* 0x000eaa0008000a00 */
[----:B------:R-:W0:Y:S01]  /*01a0*/  LDC R6, c[0x0][0x360] ;  /* 0x0000d800ff067b82 */ /* 0x000e220000000800 */
[----:B------:R-:W3:Y:S01]  /*01b0*/  LDCU.64 UR8, c[0x0][0x380] ;  /* 0x00007000ff0877ac */ /* 0x000ee20008000a00 */
[----:B0-----:R-:W-:-:S04]  /*01c0*/  IMAD R3, R6, UR4, R5 ;  /* 0x0000000406037c24 */ /* 0x001fc8000f8e0205 */
[----:B------:R-:W-:Y:S02]  /*01d0*/  IMAD.SHL.U32 R13, R3, 0x10, RZ ;  /* 0x00000010030d7824 */ /* 0x000fe400078e00ff */
[----:B------:R-:W-:Y:S03]  /*01e0*/  BAR.SYNC.DEFER_BLOCKING 0x0 ;  /* 0x0000000000007b1d */ /* 0x000fe60000010000 */
[----:B-1----:R-:W-:-:S13]  /*01f0*/  ISETP.GE.U32.AND P0, PT, R13, UR5, PT ;  /* 0x000000050d007c0c */ /* 0x002fda000bf06070 */
[----:B--23--:R-:W-:Y:S05]  /*0200*/  @P0 BRA `(.L_x_4) ;  /* 0x0000000c00e00947 */ /* 0x00cfea0003800000 */
[----:B------:R-:W0:Y:S01]  /*0210*/  LDC R10, c[0x0][0x388] ;  /* 0x0000e200ff0a7b82 */ /* 0x000e220000000800 */
[----:B------:R-:W1:Y:S01]  /*0220*/  LDCU UR4, c[0x0][0x370] ;  /* 0x00006e00ff0477ac */ /* 0x000e620008000800 */
[----:B------:R-:W-:-:S05]  /*0230*/  LOP3.LUT R11, R5, 0x1f, RZ, 0xc0, !PT ;  /* 0x0000001f050b7812 */ /* 0x000fca00078ec0ff */
[----:B------:R-:W-:Y:S01]  /*0240*/  IMAD R11, R7, R11, -R2 ;  /* 0x0000000b070b7224 */ /* 0x000fe200078e0a02 */
[----:B------:R-:W2:Y:S01]  /*0250*/  LDC.64 R8, c[0x0][0x398] ;  /* 0x0000e600ff087b82 */ /* 0x000ea20000000a00 */
[----:B-1----:R-:W-:-:S07]  /*0260*/  IMAD R12, R6, UR4, RZ ;  /* 0x00000004060c7c24 */ /* 0x002fce000f8e02ff */
.L_x_37:
[----:B-1----:R-:W-:-:S04]  /*0270*/  IADD3 R2, P0, PT, R13, UR8, RZ ;  /* 0x000000080d027c10 */ /* 0x002fc8000ff1e0ff */
[----:B------:R-:W-:-:S05]  /*0280*/  LEA.HI.X.SX32 R3, R13, UR9, 0x1, P0 ;  /* 0x000000090d037c11 */ /* 0x000fca00080f0eff */
[----:B0-----:R-:W2:Y:S01]  /*0290*/  LDG.E.S8 R14, desc[UR6][R2.64] ;  /* 0x00000006020e7981 */ /* 0x001ea2000c1e1300 */
[----:B------:R-:W-:Y:S01]  /*02a0*/  VIADD R15, R13, 0x1 ;  /* 0x000000010d0f7836 */ /* 0x000fe20000000000 */
[----:B------:R-:W-:Y:S04]  /*02b0*/  BSSY.RECONVERGENT B1, `(.L_x_5) ;  /* 0x000000b000017945 */ /* 0x000fe80003800200 */
[----:B0-----:R-:W-:Y:S02]  /*02c0*/  ISETP.GE.U32.AND P1, PT, R15, R10, PT ;  /* 0x0000000a0f00720c */ /* 0x001fe40003f26070 */
[----:B--2---:R-:W-:-:S04]  /*02d0*/  ISETP.GT.AND P0, PT, R14, R9, PT ;  /* 0x000000090e00720c */ /* 0x004fc80003f04270 */
[----:B------:R-:W-:-:S13]  /*02e0*/  ISETP.LT.OR P0, PT, R14, R8, P0 ;  /* 0x000000080e00720c */ /* 0x000fda0000701670 */
[----:B------:R-:W-:Y:S05]  /*02f0*/  @P0 BRA `(.L_x_6) ;  /* 0x0000000000180947 */ /* 0x000fea0003800000 */
[----:B------:R-:W0:Y:S01]  /*0300*/  S2UR UR5, SR_CgaCtaId ;  /* 0x00000000000579c3 */ /* 0x000e220000008800 */
[----:B------:R-:W-:Y:S01]  /*0310*/  UMOV UR4, 0x400 ;  /* 0x0000040000047882 */ /* 0x000fe20000000000 */
[----:B------:R-:W-:Y:S01]  /*0320*/  IMAD.IADD R14, R11, 0x1, R14 ;  /* 0x000000010b0e7824 */ /* 0x000fe200078e020e */
[----:B0-----:R-:W-:-:S06]  /*0330*/  ULEA UR4, UR5, UR4, 0x18 ;  /* 0x0000000405047291 */ /* 0x001fcc000f8ec0ff */
[----:B------:R-:W-:-:S05]  /*0340*/  LEA R14, R14, UR4, 0x2 ;  /* 0x000000040e0e7c11 */ /* 0x000fca000f8e10ff */
[----:B------:R0:W-:Y:S02]  /*0350*/  ATOMS.POPC.INC.32 RZ, [R14+URZ] ;  /* 0x000000000eff7f8c */ /* 0x0001e4000d8000ff */
.L_x_6:
[----:B------:R-:W-:Y:S05]  /*0360*/  BSYNC.RECONVERGENT B1 ;  /* 0x0000000000017941 */ /* 0x000fea0003800200 */
.L_x_5:
[----:B------:R-:W-:Y:S04]  /*0370*/  BSSY.RECONVERGENT B1, `(.L_x_7) ;  /* 0x00000de000017945 */ /* 0x000fe80003800200 */
[----:B------:R-:W-:Y:S05]  /*0380*/  @P1 BRA `(.L_x_8) ;  /* 0x0000000c00701947 */ /* 0x000fea0003800000 */
[----:B0-----:R-:W2:Y:S01]  /*0390*/  LDG.E.S8 R14, desc[UR6][R2.64+0x1] ;  /* 0x00000106020e7981 */ /* 0x001ea2000c1e1300 */
[----:B------:R-:W-:Y:S01]  /*03a0*/  VIADD R15, R13, 0x2 ;  /* 0x000000020d0f7836 */ /* 0x000fe20000000000 */
[----:B------:R-:W-:Y:S04]  /*03b0*/  BSSY.RECONVERGENT B2, `(.L_x_9) ;  /* 0x000000b000027945 */ /* 0x000fe80003800200 */
[----:B------:R-:W-:Y:S02]  /*03c0*/  ISETP.GE.U32.AND P1, PT, R15, R10, PT ;  /* 0x0000000a0f00720c */ /* 0x000fe40003f26070 */
[----:B--2---:R-:W-:-:S04]  /*03d0*/  ISETP.GT.AND P0, PT, R14, R9, PT ;  /* 0x000000090e00720c */ /* 0x004fc80003f04270 */
[----:B------:R-:W-:-:S13]  /*03e0*/  ISETP.LT.OR P0, PT, R14, R8, P0 ;  /* 0x000000080e00720c */ /* 0x000fda0000701670 */
[----:B------:R-:W-:Y:S05]  /*03f0*/  @P0 BRA `(.L_x_10) ;  /* 0x0000000000180947 */ /* 0x000fea0003800000 */
[----:B------:R-:W0:Y:S01]  /*0400*/  S2UR UR5, SR_CgaCtaId ;  /* 0x00000000000579c3 */ /* 0x000e220000008800 */
[----:B------:R-:W-:Y:S01]  /*0410*/  UMOV UR4, 0x400 ;  /* 0x0000040000047882 */ /* 0x000fe20000000000 */
[----:B------:R-:W-:Y:S01]  /*0420*/  IADD3 R14, PT, PT, R11, R14, RZ ;  /* 0x0000000e0b0e7210 */ /* 0x000fe20007ffe0ff */
[----:B0-----:R-:W-:-:S06]  /*0430*/  ULEA UR4, UR5, UR4, 0x18 ;  /* 0x0000000405047291 */ /* 0x001fcc000f8ec0ff */
[----:B------:R-:W-:-:S05]  /*0440*/  LEA R14, R14, UR4, 0x2 ;  /* 0x000000040e0e7c11 */ /* 0x000fca000f8e10ff */
[----:B------:R0:W-:Y:S02]  /*0450*/  ATOMS.POPC.INC.32 RZ, [R14+URZ] ;  /* 0x000000000eff7f8c */ /* 0x0001e4000d8000ff */
.L_x_10:
[----:B------:R-:W-:Y:S05]  /*0460*/  BSYNC.RECONVERGENT B2 ;  /* 0x0000000000027941 */ /* 0x000fea0003800200 */
.L_x_9:
        /* <DEDUP_REMOVED lines=14> */
.L_x_12:
[----:B------:R-:W-:Y:S05]  /*0550*/  BSYNC.RECONVERGENT B2 ;  /* 0x0000000000027941 */ /* 0x000fea0003800200 */
.L_x_11:
        /* <DEDUP_REMOVED lines=14> */
.L_x_14:
[----:B------:R-:W-:Y:S05]  /*0640*/  BSYNC.RECONVERGENT B2 ;  /* 0x0000000000027941 */ /* 0x000fea0003800200 */
.L_x_13:
        /* <DEDUP_REMOVED lines=14> */
.L_x_16:
[----:B------:R-:W-:Y:S05]  /*0730*/  BSYNC.RECONVERGENT B2 ;  /* 0x0000000000027941 */ /* 0x000fea0003800200 */
.L_x_15:
        /* <DEDUP_REMOVED lines=14> */
.L_x_18:
[----:B------:R-:W-:Y:S05]  /*0820*/  BSYNC.RECONVERGENT B2 ;  /* 0x0000000000027941 */ /* 0x000fea0003800200 */
.L_x_17:
        /* <DEDUP_REMOVED lines=14> */
.L_x_20:
[----:B------:R-:W-:Y:S05]  /*0910*/  BSYNC.RECONVERGENT B2 ;  /* 0x0000000000027941 */ /* 0x000fea0003800200 */
.L_x_19:
[----:B------:R-:W-:Y:S05]  /*0920*/  @P1 BRA `(.L_x_8) ;  /* 0x0000000800081947 */ /* 0x000fea0003800000 */
[----:B0-----:R-:W2:Y:S01]  /*0930*/  LDG.E.S8 R14, desc[UR6][R2.64+0x7] ;  /* 0x00000706020e7981 */ /* 0x001ea2000c1e1300 */
[----:B------:R-:W-:Y:S01]  /*0940*/  IADD3 R15, PT, PT, R13, 0x8, RZ ;  /* 0x000000080d0f7810 */ /* 0x000fe20007ffe0ff */
[----:B------:R-:W-:Y:S03]  /*0950*/  BSSY.RECONVERGENT B2, `(.L_x_21) ;  /* 0x000000b000027945 */ /* 0x000fe60003800200 */
        /* <DEDUP_REMOVED lines=10> */
.L_x_22:
[----:B------:R-:W-:Y:S05]  /*0a00*/  BSYNC.RECONVERGENT B2 ;  /* 0x0000000000027941 */ /* 0x000fea0003800200 */
.L_x_21:
        /* <DEDUP_REMOVED lines=14> */
.L_x_24:
[----:B------:R-:W-:Y:S05]  /*0af0*/  BSYNC.RECONVERGENT B2 ;  /* 0x0000000000027941 */ /* 0x000fea0003800200 */
.L_x_23:
        /* <DEDUP_REMOVED lines=14> */
.L_x_26:
[----:B------:R-:W-:Y:S05]  /*0be0*/  BSYNC.RECONVERGENT B2 ;  /* 0x0000000000027941 */ /* 0x000fea0003800200 */
.L_x_25:
        /* <DEDUP_REMOVED lines=14> */
.L_x_28:
[----:B------:R-:W-:Y:S05]  /*0cd0*/  BSYNC.RECONVERGENT B2 ;  /* 0x0000000000027941 */ /* 0x000fea0003800200 */
.L_x_27:
        /* <DEDUP_REMOVED lines=14> */
.L_x_30:
[----:B------:R-:W-:Y:S05]  /*0dc0*/  BSYNC.RECONVERGENT B2 ;  /* 0x0000000000027941 */ /* 0x000fea0003800200 */
.L_x_29:
        /* <DEDUP_REMOVED lines=14> */
.L_x_32:
[----:B------:R-:W-:Y:S05]  /*0eb0*/  BSYNC.RECONVERGENT B2 ;  /* 0x0000000000027941 */ /* 0x000fea0003800200 */
.L_x_31:
        /* <DEDUP_REMOVED lines=14> */
.L_x_34:
[----:B------:R-:W-:Y:S05]  /*0fa0*/  BSYNC.RECONVERGENT B2 ;  /* 0x0000000000027941 */ /* 0x000fea0003800200 */
.L_x_33:
        /* <DEDUP_REMOVED lines=14> */
.L_x_36:
[----:B------:R-:W-:Y:S05]  /*1090*/  BSYNC.RECONVERGENT B2 ;  /* 0x0000000000027941 */ /* 0x000fea0003800200 */
.L_x_35:
[----:B------:R-:W-:Y:S05]  /*10a0*/  @P1 BRA `(.L_x_8) ;  /* 0x0000000000281947 */ /* 0x000fea0003800000 */
[----:B------:R-:W2:Y:S02]  /*10b0*/  LDG.E.S8 R2, desc[UR6][R2.64+0xf] ;  /* 0x00000f0602027981 */ /* 0x000ea4000c1e1300 */
[----:B--2---:R-:W-:-:S04]  /*10c0*/  ISETP.GT.AND P0, PT, R2, R9, PT ;  /* 0x000000090200720c */ /* 0x004fc80003f04270 */
[----:B------:R-:W-:-:S13]  /*10d0*/  ISETP.LT.OR P0, PT, R2, R8, P0 ;  /* 0x000000080200720c */ /* 0x000fda0000701670 */
[----:B------:R-:W-:Y:S05]  /*10e0*/  @P0 BRA `(.L_x_8) ;  /* 0x0000000000180947 */ /* 0x000fea0003800000 */
[----:B------:R-:W1:Y:S01]  /*10f0*/  S2UR UR5, SR_CgaCtaId ;  /* 0x00000000000579c3 */ /* 0x000e620000008800 */
[----:B------:R-:W-:Y:S01]  /*1100*/  UMOV UR4, 0x400 ;  /* 0x0000040000047882 */ /* 0x000fe20000000000 */
[----:B------:R-:W-:Y:S01]  /*1110*/  IMAD.IADD R2, R11, 0x1, R2 ;  /* 0x000000010b027824 */ /* 0x000fe200078e0202 */
[----:B-1----:R-:W-:-:S06]  /*1120*/  ULEA UR4, UR5, UR4, 0x18 ;  /* 0x0000000405047291 */ /* 0x002fcc000f8ec0ff */
[----:B------:R-:W-:-:S05]  /*1130*/  LEA R2, R2, UR4, 0x2 ;  /* 0x0000000402027c11 */ /* 0x000fca000f8e10ff */
[----:B------:R1:W-:Y:S02]  /*1140*/  ATOMS.POPC.INC.32 RZ, [R2+URZ] ;  /* 0x0000000002ff7f8c */ /* 0x0003e4000d8000ff */
.L_x_8:
[----:B------:R-:W-:Y:S05]  /*1150*/  BSYNC.RECONVERGENT B1 ;  /* 0x0000000000017941 */ /* 0x000fea0003800200 */
.L_x_7:
[----:B------:R-:W-:-:S05]  /*1160*/  IMAD R13, R12, 0x10, R13 ;  /* 0x000000100c0d7824 */ /* 0x000fca00078e020d */
[----:B------:R-:W-:-:S13]  /*1170*/  ISETP.GE.U32.AND P0, PT, R13, R10, PT ;  /* 0x0000000a0d00720c */ /* 0x000fda0003f06070 */
[----:B------:R-:W-:Y:S05]  /*1180*/  @!P0 BRA `(.L_x_37) ;  /* 0xfffffff000388947 */ /* 0x000fea000383ffff */
.L_x_4:
[----:B------:R-:W-:Y:S05]  /*1190*/  BSYNC.RECONVERGENT B0 ;  /* 0x0000000000007941 */ /* 0x000fea0003800200 */
.L_x_3:
[----:B------:R-:W-:Y:S01]  /*11a0*/  BAR.SYNC.DEFER_BLOCKING 0x0 ;  /* 0x0000000000007b1d */ /* 0x000fe20000010000 */
[----:B------:R-:W-:-:S13]  /*11b0*/  ISETP.GT.AND P0, PT, R5, R0, PT ;  /* 0x000000000500720c */ /* 0x000fda0003f04270 */
[----:B------:R-:W-:Y:S05]  /*11c0*/  @P0 EXIT ;  /* 0x000000000000094d */ /* 0x000fea0003800000 */
[----:B------:R-:W2:Y:S01]  /*11d0*/  S2UR UR5, SR_CgaCtaId ;  /* 0x00000000000579c3 */ /* 0x000ea20000008800 */
[----:B------:R-:W-:-:S07]  /*11e0*/  UMOV UR4, 0x400 ;  /* 0x0000040000047882 */ /* 0x000fce0000000000 */
[----:B-1----:R-:W1:Y:S01]  /*11f0*/  LDC.64 R2, c[0x0][0x390] ;  /* 0x0000e400ff027b82 */ /* 0x002e620000000a00 */
[----:B--2---:R-:W-:-:S12]  /*1200*/  ULEA UR4, UR5, UR4, 0x18 ;  /* 0x0000000405047291 */ /* 0x004fd8000f8ec0ff */
.L_x_38:
[----:B--2---:R-:W-:-:S05]  /*1210*/  LEA R9, R5, UR4, 0x2 ;  /* 0x0000000405097c11 */ /* 0x004fca000f8e10ff */
[C-C-:B------:R-:W-:Y:S01]  /*1220*/  IMAD R8, R7.reuse, 0x8, R9.reuse ;  /* 0x0000000807087824 */ /* 0x140fe200078e0209 */
[----:B------:R2:W-:Y:S01]  /*1230*/  LDS R12, [R9] ;  /* 0x00000000090c7984 */ /* 0x0005e20000000800 */
[C-C-:B------:R-:W-:Y:S02]  /*1240*/  IMAD R21, R4.reuse, 0x4, R9.reuse ;  /* 0x0000000404157824 */ /* 0x140fe400078e0209 */
[C-C-:B------:R-:W-:Y:S02]  /*1250*/  IMAD R10, R7.reuse, 0x4, R8.reuse ;  /* 0x00000004070a7824 */ /* 0x140fe400078e0208 */
[C---:B------:R-:W-:Y:S02]  /*1260*/  IMAD R16, R4.reuse, 0x4, R8 ;  /* 0x0000000404107824 */ /* 0x040fe400078e0208 */
[----:B------:R-:W-:Y:S01]  /*1270*/  IMAD R11, R7, 0x4, R10 ;  /* 0x00000004070b7824 */ /* 0x000fe200078e020a */
[----:B------:R-:W-:Y:S01]  /*1280*/  LDS R21, [R21+0x4] ;  /* 0x0000040015157984 */ /* 0x000fe20000000800 */
[----:B------:R-:W-:-:S02]  /*1290*/  IMAD R22, R4, 0x8, R9 ;  /* 0x0000000804167824 */ /* 0x000fc400078e0209 */
[C---:B------:R-:W-:Y:S01]  /*12a0*/  IMAD R19, R4.reuse, 0x4, R10 ;  /* 0x0000000404137824 */ /* 0x040fe200078e020a */
[C---:B------:R-:W-:Y:S01]  /*12b0*/  LEA R13, R7.reuse, R11, 0x2 ;  /* 0x0000000b070d7211 */ /* 0x040fe200078e10ff */
[C---:B------:R-:W-:Y:S01]  /*12c0*/  IMAD R18, R4.reuse, 0x4, R11 ;  /* 0x0000000404127824 */ /* 0x040fe200078e020b */
[----:B------:R-:W-:Y:S02]  /*12d0*/  LDS R16, [R16+0x4] ;  /* 0x0000040010107984 */ /* 0x000fe40000000800 */
[C---:B------:R-:W-:Y:S01]  /*12e0*/  LEA R23, R4.reuse, R13, 0x2 ;  /* 0x0000000d04177211 */ /* 0x040fe200078e10ff */
[C---:B0-----:R-:W-:Y:S01]  /*12f0*/  IMAD R14, R7.reuse, 0x4, R13 ;  /* 0x00000004070e7824 */ /* 0x041fe200078e020d */
[----:B------:R-:W0:Y:S03]  /*1300*/  LDS R22, [R22+0x8] ;  /* 0x0000080016167984 */ /* 0x000e260000000800 */
[--C-:B------:R-:W-:Y:S01]  /*1310*/  IMAD R8, R7, 0x4, R14.reuse ;  /* 0x0000000407087824 */ /* 0x100fe200078e020e */
[----:B------:R-:W3:Y:S01]  /*1320*/  LDS R19, [R19+0x4] ;  /* 0x0000040013137984 */ /* 0x000ee20000000800 */
[----:B------:R-:W-:-:S02]  /*1330*/  IMAD R17, R4, 0x4, R14 ;  /* 0x0000000404117824 */ /* 0x000fc400078e020e */
[C-C-:B------:R-:W-:Y:S01]  /*1340*/  IMAD R10, R7.reuse, 0x4, R8.reuse ;  /* 0x00000004070a7824 */ /* 0x140fe200078e0208 */
[----:B------:R-:W-:Y:S01]  /*1350*/  LDS R18, [R18+0x4] ;  /* 0x0000040012127984 */ /* 0x000fe20000000800 */
[C---:B------:R-:W-:Y:S02]  /*1360*/  IMAD R20, R4.reuse, 0x4, R8 ;  /* 0x0000000404147824 */ /* 0x040fe400078e0208 */
[C-C-:B--2---:R-:W-:Y:S01]  /*1370*/  IMAD R9, R7.reuse, 0x4, R10.reuse ;  /* 0x0000000407097824 */ /* 0x144fe200078e020a */
[----:B------:R-:W2:Y:S01]  /*1380*/  LDS R23, [R23+0x4] ;  /* 0x0000040017177984 */ /* 0x000ea20000000800 */
[C---:B------:R-:W-:Y:S02]  /*1390*/  IMAD R14, R4.reuse, 0x4, R10 ;  /* 0x00000004040e7824 */ /* 0x040fe400078e020a */
[--C-:B------:R-:W-:Y:S01]  /*13a0*/  IMAD R11, R7, 0x4, R9.reuse ;  /* 0x00000004070b7824 */ /* 0x100fe200078e0209 */
[----:B------:R-:W-:Y:S01]  /*13b0*/  LDS R17, [R17+0x4] ;  /* 0x0000040011117984 */ /* 0x000fe20000000800 */
[----:B------:R-:W-:-:S02]  /*13c0*/  IMAD R15, R4, 0x4, R9 ;  /* 0x00000004040f7824 */ /* 0x000fc400078e0209 */
[C-C-:B------:R-:W-:Y:S01]  /*13d0*/  IMAD R8, R7.reuse, 0x4, R11.reuse ;  /* 0x0000000407087824 */ /* 0x140fe200078e020b */
[----:B------:R-:W4:Y:S01]  /*13e0*/  LDS R20, [R20+0x4] ;  /* 0x0000040014147984 */ /* 0x000f220000000800 */
[C---:B------:R-:W-:Y:S02]  /*13f0*/  IMAD R10, R4.reuse, 0x4, R11 ;  /* 0x00000004040a7824 */ /* 0x040fe400078e020b */
[C-C-:B------:R-:W-:Y:S01]  /*1400*/  IMAD R9, R7.reuse, 0x4, R8.reuse ;  /* 0x0000000407097824 */ /* 0x140fe200078e0208 */
[----:B------:R-:W-:Y:S01]  /*1410*/  LDS R14, [R14+0x4] ;  /* 0x000004000e0e7984 */ /* 0x000fe20000000800 */
[C---:B------:R-:W-:Y:S02]  /*1420*/  IMAD R13, R4.reuse, 0x4, R8 ;  /* 0x00000004040d7824 */ /* 0x040fe400078e0208 */
[C---:B------:R-:W-:Y:S01]  /*1430*/  IMAD R8, R4.reuse, 0x4, R9 ;  /* 0x0000000404087824 */ /* 0x040fe200078e0209 */
[----:B------:R-:W-:Y:S01]  /*1440*/  LEA R24, R7, R9, 0x2 ;  /* 0x0000000907187211 */ /* 0x000fe200078e10ff */
[----:B------:R-:W5:Y:S04]  /*1450*/  LDS R15, [R15+0x4] ;  /* 0x000004000f0f7984 */ /* 0x000f680000000800 */
[----:B------:R-:W-:Y:S01]  /*1460*/  LDS R10, [R10+0x4] ;  /* 0x000004000a0a7984 */ /* 0x000fe20000000800 */
[----:B------:R-:W-:-:S02]  /*1470*/  IMAD R11, R4, 0x4, R24 ;  /* 0x00000004040b7824 */ /* 0x000fc400078e0218 */
[----:B------:R-:W-:Y:S01]  /*1480*/  IMAD R9, R7, 0x4, R24 ;  /* 0x0000000407097824 */ /* 0x000fe200078e0218 */
[----:B------:R-:W1:Y:S01]  /*1490*/  LDS R13, [R13+0x4] ;  /* 0x000004000d0d7984 */ /* 0x000e620000000800 */
[----:B0-----:R-:W-:-:S03]  /*14a0*/  IADD3 R21, PT, PT, R22, R21, R12 ;  /* 0x0000001516157210 */ /* 0x001fc60007ffe00c */
[----:B------:R-:W-:Y:S01]  /*14b0*/  LDS R8, [R8+0x4] ;  /* 0x0000040008087984 */ /* 0x000fe20000000800 */
[----:B------:R-:W-:Y:S01]  /*14c0*/  IMAD R12, R7, 0x4, R9 ;  /* 0x00000004070c7824 */ /* 0x000fe200078e0209 */
[----:B------:R-:W-:Y:S02]  /*14d0*/  LEA R9, R4, R9, 0x2 ;  /* 0x0000000904097211 */ /* 0x000fe400078e10ff */
[----:B------:R-:W0:Y:S01]  /*14e0*/  LDS R11, [R11+0x4] ;  /* 0x000004000b0b7984 */ /* 0x000e220000000800 */
[----:B---3--:R-:W-:Y:S01]  /*14f0*/  IADD3 R19, PT, PT, R19, R16, R21 ;  /* 0x0000001013137210 */ /* 0x008fe20007ffe015 */
[----:B------:R-:W-:Y:S02]  /*1500*/  IMAD R16, R7, 0x4, R12 ;  /* 0x0000000407107824 */ /* 0x000fe400078e020c */
[----:B------:R-:W-:Y:S01]  /*1510*/  LDS R9, [R9+0x4] ;  /* 0x0000040009097984 */ /* 0x000fe20000000800 */
[----:B--2---:R-:W-:Y:S01]  /*1520*/  IADD3 R19, PT, PT, R23, R18, R19 ;  /* 0x0000001217137210 */ /* 0x004fe20007ffe013 */
[----:B------:R-:W-:-:S03]  /*1530*/  IMAD R18, R7, 0x4, R16 ;  /* 0x0000000407127824 */ /* 0x000fc600078e0210 */
[----:B----4-:R-:W-:Y:S01]  /*1540*/  IADD3 R19, PT, PT, R20, R17, R19 ;  /* 0x0000001114137210 */ /* 0x010fe20007ffe013 */
[----:B------:R-:W-:-:S03]  /*1550*/  IMAD R17, R7, 0x4, R18 ;  /* 0x0000000407117824 */ /* 0x000fc600078e0212 */
[----:B-----5:R-:W-:Y:S01]  /*1560*/  IADD3 R15, PT, PT, R15, R14, R19 ;  /* 0x0000000e0f0f7210 */ /* 0x020fe20007ffe013 */
[----:B------:R-:W-:-:S03]  /*1570*/  IMAD R14, R7, 0x4, R17 ;  /* 0x00000004070e7824 */ /* 0x000fc600078e0211 */
[----:B-1----:R-:W-:Y:S01]  /*1580*/  IADD3 R10, PT, PT, R13, R10, R15 ;  /* 0x0000000a0d0a7210 */ /* 0x002fe20007ffe00f */
[C-C-:B------:R-:W-:Y:S02]  /*1590*/  IMAD R15, R7.reuse, 0x4, R14.reuse ;  /* 0x00000004070f7824 */ /* 0x140fe400078e020e */
[C---:B------:R-:W-:Y:S02]  /*15a0*/  IMAD R13, R4.reuse, 0x4, R17 ;  /* 0x00000004040d7824 */ /* 0x040fe400078e0211 */
[----:B------:R-:W-:Y:S01]  /*15b0*/  IMAD R19, R7, 0x4, R15 ;  /* 0x0000000407137824 */ /* 0x000fe200078e020f */
[C---:B------:R-:W-:Y:S01]  /*15c0*/  LEA R24, R4.reuse, R15, 0x2 ;  /* 0x0000000f04187211 */ /* 0x040fe200078e10ff */
[C---:B------:R-:W-:Y:S01]  /*15d0*/  IMAD R14, R4.reuse, 0x4, R14 ;  /* 0x00000004040e7824 */ /* 0x040fe200078e020e */
[----:B0-----:R-:W-:Y:S01]  /*15e0*/  IADD3 R8, PT, PT, R11, R8, R10 ;  /* 0x000000080b087210 */ /* 0x001fe20007ffe00a */
[----:B------:R-:W-:Y:S01]  /*15f0*/  IMAD R11, R4, 0x4, R16 ;  /* 0x00000004040b7824 */ /* 0x000fe200078e0210 */
[----:B------:R-:W-:Y:S01]  /*1600*/  LDS R13, [R13+0x4] ;  /* 0x000004000d0d7984 */ /* 0x000fe20000000800 */
[----:B------:R-:W-:-:S02]  /*1610*/  IMAD R16, R7, 0x4, R19 ;  /* 0x0000000407107824 */ /* 0x000fc400078e0213 */
[C---:B------:R-:W-:Y:S01]  /*1620*/  IMAD R10, R4.reuse, 0x4, R12 ;  /* 0x00000004040a7824 */ /* 0x040fe200078e020c */
[----:B------:R-:W-:Y:S01]  /*1630*/  LDS R14, [R14+0x4] ;  /* 0x000004000e0e7984 */ /* 0x000fe20000000800 */
[C---:B------:R-:W-:Y:S02]  /*1640*/  IMAD R17, R7.reuse, 0x4, R16 ;  /* 0x0000000407117824 */ /* 0x040fe400078e0210 */
[C---:B------:R-:W-:Y:S01]  /*1650*/  IMAD R12, R4.reuse, 0x4, R18 ;  /* 0x00000004040c7824 */ /* 0x040fe200078e0212 */
[----:B------:R-:W-:Y:S01]  /*1660*/  LDS R11, [R11+0x4] ;  /* 0x000004000b0b7984 */ /* 0x000fe20000000800 */
[C---:B------:R-:W-:Y:S02]  /*1670*/  IMAD R20, R7.reuse, 0x4, R17 ;  /* 0x0000000407147824 */ /* 0x040fe400078e0211 */
[----:B------:R-:W-:Y:S01]  /*1680*/  IMAD R15, R4, 0x4, R19 ;  /* 0x00000004040f7824 */ /* 0x000fe200078e0213 */
[----:B------:R-:W0:Y:S01]  /*1690*/  LDS R10, [R10+0x4] ;  /* 0x000004000a0a7984 */ /* 0x000e220000000800 */
[----:B------:R-:W-:-:S02]  /*16a0*/  IMAD R19, R7, 0x4, R20 ;  /* 0x0000000407137824 */ /* 0x000fc400078e0214 */
[C---:B------:R-:W-:Y:S01]  /*16b0*/  IMAD R18, R4.reuse, 0x4, R16 ;  /* 0x0000000404127824 */ /* 0x040fe200078e0210 */
[----:B------:R-:W1:Y:S01]  /*16c0*/  LDS R12, [R12+0x4] ;  /* 0x000004000c0c7984 */ /* 0x000e620000000800 */
[C---:B------:R-:W-:Y:S02]  /*16d0*/  IMAD R22, R7.reuse, 0x4, R19 ;  /* 0x0000000407167824 */ /* 0x040fe400078e0213 */
[C---:B------:R-:W-:Y:S01]  /*16e0*/  IMAD R21, R4.reuse, 0x4, R17 ;  /* 0x0000000404157824 */ /* 0x040fe200078e0211 */
[----:B------:R2:W-:Y:S01]  /*16f0*/  LDS R16, [R24+0x4] ;  /* 0x0000040018107984 */ /* 0x0005e20000000800 */
[----:B------:R-:W-:Y:S01]  /*1700*/  IMAD R17, R7, 0x4, R22 ;  /* 0x0000000407117824 */ /* 0x000fe200078e0216 */
[C---:B------:R-:W-:Y:S01]  /*1710*/  LEA R25, R4.reuse, R22, 0x2 ;  /* 0x0000001604197211 */ /* 0x040fe200078e10ff */
[C---:B------:R-:W-:Y:S01]  /*1720*/  IMAD R20, R4.reuse, 0x4, R20 ;  /* 0x0000000404147824 */ /* 0x040fe200078e0214 */
[----:B------:R-:W3:Y:S01]  /*1730*/  LDS R15, [R15+0x4] ;  /* 0x000004000f0f7984 */ /* 0x000ee20000000800 */
[----:B------:R-:W-:-:S02]  /*1740*/  IMAD R19, R4, 0x4, R19 ;  /* 0x0000000404137824 */ /* 0x000fc400078e0213 */
[C-C-:B------:R-:W-:Y:S01]  /*1750*/  IMAD R23, R7.reuse, 0x4, R17.reuse ;  /* 0x0000000407177824 */ /* 0x140fe200078e0211 */
[----:B------:R-:W-:Y:S01]  /*1760*/  LDS R18, [R18+0x4] ;  /* 0x0000040012127984 */ /* 0x000fe20000000800 */
[C---:B--2---:R-:W-:Y:S02]  /*1770*/  IMAD R24, R4.reuse, 0x4, R17 ;  /* 0x0000000404187824 */ /* 0x044fe400078e0211 */
[C-C-:B------:R-:W-:Y:S01]  /*1780*/  IMAD R22, R7.reuse, 0x4, R23.reuse ;  /* 0x0000000407167824 */ /* 0x140fe200078e0217 */
[----:B------:R-:W2:Y:S01]  /*1790*/  LDS R21, [R21+0x4] ;  /* 0x0000040015157984 */ /* 0x000ea20000000800 */
[C---:B------:R-:W-:Y:S02]  /*17a0*/  IMAD R23, R4.reuse, 0x4, R23 ;  /* 0x0000000404177824 */ /* 0x040fe400078e0217 */
[--C-:B------:R-:W-:Y:S01]  /*17b0*/  IMAD R26, R4, 0x4, R22.reuse ;  /* 0x00000004041a7824 */ /* 0x100fe200078e0216 */
[----:B------:R-:W-:Y:S01]  /*17c0*/  LDS R20, [R20+0x4] ;  /* 0x0000040014147984 */ /* 0x000fe20000000800 */
[----:B------:R-:W-:-:S03]  /*17d0*/  IMAD R17, R7, 0x4, R22 ;  /* 0x0000000407117824 */ /* 0x000fc600078e0216 */
[----:B------:R-:W4:Y:S01]  /*17e0*/  LDS R19, [R19+0x4] ;  /* 0x0000040013137984 */ /* 0x000f220000000800 */
[----:B------:R-:W-:-:S03]  /*17f0*/  IMAD R27, R4, 0x4, R17 ;  /* 0x00000004041b7824 */ /* 0x000fc600078e0211 */
[----:B------:R-:W-:Y:S04]  /*1800*/  LDS R25, [R25+0x4] ;  /* 0x0000040019197984 */ /* 0x000fe80000000800 */
[----:B------:R-:W5:Y:S04]  /*1810*/  LDS R24, [R24+0x4] ;  /* 0x0000040018187984 */ /* 0x000f680000000800 */
[----:B------:R-:W-:Y:S01]  /*1820*/  LDS R23, [R23+0x4] ;  /* 0x0000040017177984 */ /* 0x000fe20000000800 */
[----:B0-----:R-:W-:-:S03]  /*1830*/  IADD3 R8, PT, PT, R10, R9, R8 ;  /* 0x000000090a087210 */ /* 0x001fc60007ffe008 */
[----:B------:R-:W0:Y:S01]  /*1840*/  LDS R22, [R26+0x4] ;  /* 0x000004001a167984 */ /* 0x000e220000000800 */
[----:B-1----:R-:W-:-:S03]  /*1850*/  IADD3 R8, PT, PT, R12, R11, R8 ;  /* 0x0000000b0c087210 */ /* 0x002fc60007ffe008 */
[----:B------:R-:W1:Y:S01]  /*1860*/  LDS R17, [R27+0x4] ;  /* 0x000004001b117984 */ /* 0x000e620000000800 */
[----:B------:R-:W-:-:S04]  /*1870*/  IADD3 R8, PT, PT, R14, R13, R8 ;  /* 0x0000000d0e087210 */ /* 0x000fc80007ffe008 */
[----:B---3--:R-:W-:-:S04]  /*1880*/  IADD3 R8, PT, PT, R15, R16, R8 ;  /* 0x000000100f087210 */ /* 0x008fc80007ffe008 */
[----:B--2---:R-:W-:-:S04]  /*1890*/  IADD3 R8, PT, PT, R21, R18, R8 ;  /* 0x0000001215087210 */ /* 0x004fc80007ffe008 */
[----:B----4-:R-:W-:-:S04]  /*18a0*/  IADD3 R8, PT, PT, R19, R20, R8 ;  /* 0x0000001413087210 */ /* 0x010fc80007ffe008 */
[----:B-----5:R-:W-:-:S04]  /*18b0*/  IADD3 R8, PT, PT, R24, R25, R8 ;  /* 0x0000001918087210 */ /* 0x020fc80007ffe008 */
[----:B0-----:R-:W-:Y:S01]  /*18c0*/  IADD3 R22, PT, PT, R22, R23, R8 ;  /* 0x0000001716167210 */ /* 0x001fe20007ffe008 */
[----:B------:R-:W-:-:S04]  /*18d0*/  IMAD.WIDE R8, R5, 0x4, R2 ;  /* 0x0000000405087825 */ /* 0x000fc800078e0202 */
[----:B------:R-:W-:Y:S02]  /*18e0*/  IMAD.IADD R5, R6, 0x1, R5 ;  /* 0x0000000106057824 */ /* 0x000fe400078e0205 */
[----:B-1----:R-:W-:-:S03]  /*18f0*/  IMAD.IADD R17, R22, 0x1, R17 ;  /* 0x0000000116117824 */ /* 0x002fc600078e0211 */
[----:B------:R-:W-:Y:S02]  /*1900*/  ISETP.GT.AND P0, PT, R5, R0, PT ;  /* 0x000000000500720c */ /* 0x000fe40003f04270 */
[----:B------:R2:W-:Y:S11]  /*1910*/  REDG.E.ADD.STRONG.GPU desc[UR6][R8.64], R17 ;  /* 0x000000110800798e */ /* 0x0005f6000c12e106 */
[----:B------:R-:W-:Y:S05]  /*1920*/  @!P0 BRA `(.L_x_38) ;  /* 0xfffffff800388947 */ /* 0x000fea000383ffff */
[----:B------:R-:W-:Y:S05]  /*1930*/  EXIT ;  /* 0x000000000000794d */ /* 0x000fea0003800000 */
.L_x_39:
[----:B------:R-:W-:-:S00]  /*1940*/  BRA `(.L_x_39) ;  /* 0xfffffffc00fc7947 */ /* 0x000fc0000383ffff */
[----:B------:R-:W-:-:S00]  /*1950*/  NOP ;  /* 0x0000000000007918 */ /* 0x000fc00000000000 */
        /* <DEDUP_REMOVED lines=10> */
.L_x_40:


//--------------------- .nv.shared._Z15histogramKernelPKcjPjii --------------------------
	.section	.nv.shared._Z15histogramKernelPKcjPjii,"aw",@nobits
	.sectionflags	@""
	.align	16
	.zero		1024


//--------------------- .nv.shared.reserved.0     --------------------------
	.section	.nv.shared.reserved.0,"aw",@nobits
	.weak		__nv_reservedSMEM_offset_0_alias
	.size		__nv_reservedSMEM_offset_0_alias, 0, 64
	.other		__nv_reservedSMEM_offset_0_alias,@"STO_CUDA_RESERVED_SHARED STV_DEFAULT"
__nv_reservedSMEM_offset_0_alias:
	.zero		0
	.zero		64


//--------------------- .nv.constant0._Z15histogramKernelPKcjPjii --------------------------
	.section	.nv.constant0._Z15histogramKernelPKcjPjii,"a",@progbits
	.sectionflags	@""
	.align	4
.nv.constant0._Z15histogramKernelPKcjPjii:
	.zero		928


//--------------------- SYMBOLS --------------------------

	.type		.nv.reservedSmem.offset0,@object
	.size		.nv.reservedSmem.offset0,0x4
	.type		.nv.reservedSmem.cap,@object
	.size		.nv.reservedSmem.cap,0x4
